//
// Generated by NVIDIA NVVM Compiler
//
// Compiler Build ID: CL-36424714
// Cuda compilation tools, release 13.0, V13.0.88
// Based on NVVM 20.0.0
//

.version 9.0
.target sm_100
.address_size 64

	// .globl	_Z9matrixMulPfS_S_i
.extern .func  (.param .b32 func_retval0) vprintf
(
	.param .b64 vprintf_param_0,
	.param .b64 vprintf_param_1
)
;
.global .align 1 .b8 $str[18] = {114, 111, 119, 58, 32, 37, 100, 44, 32, 99, 111, 108, 58, 32, 37, 100, 10};

.visible .entry _Z9matrixMulPfS_S_i(
	.param .u64 .ptr .align 1 _Z9matrixMulPfS_S_i_param_0,
	.param .u64 .ptr .align 1 _Z9matrixMulPfS_S_i_param_1,
	.param .u64 .ptr .align 1 _Z9matrixMulPfS_S_i_param_2,
	.param .u32 _Z9matrixMulPfS_S_i_param_3
)
{
	.local .align 8 .b8 	__local_depot0[8];
	.reg .b64 	%SP;
	.reg .b64 	%SPL;
	.reg .pred 	%p<10>;
	.reg .b32 	%r<42>;
	.reg .b32 	%f<67>;
	.reg .b64 	%rd<71>;

	mov.u64 	%SPL, __local_depot0;
	cvta.local.u64 	%SP, %SPL;
	ld.param.u64 	%rd14, [_Z9matrixMulPfS_S_i_param_0];
	ld.param.u64 	%rd15, [_Z9matrixMulPfS_S_i_param_1];
	ld.param.u32 	%r18, [_Z9matrixMulPfS_S_i_param_3];
	cvta.to.global.u64 	%rd1, %rd15;
	cvta.to.global.u64 	%rd2, %rd14;
	add.u64 	%rd16, %SP, 0;
	add.u64 	%rd17, %SPL, 0;
	mov.u32 	%r19, %ctaid.y;
	mov.u32 	%r20, %ntid.y;
	mov.u32 	%r21, %tid.y;
	mad.lo.s32 	%r1, %r19, %r20, %r21;
	mov.u32 	%r22, %ctaid.x;
	mov.u32 	%r23, %ntid.x;
	mov.u32 	%r24, %tid.x;
	mad.lo.s32 	%r2, %r22, %r23, %r24;
	st.local.v2.u32 	[%rd17], {%r1, %r2};
	mov.u64 	%rd18, $str;
	cvta.global.u64 	%rd19, %rd18;
	{ // callseq 0, 0
	.param .b64 param0;
	st.param.b64 	[param0], %rd19;
	.param .b64 param1;
	st.param.b64 	[param1], %rd16;
	.param .b32 retval0;
	call.uni (retval0), 
	vprintf, 
	(
	param0, 
	param1
	);
	ld.param.b32 	%r25, [retval0];
	} // callseq 0
	max.s32 	%r27, %r1, %r2;
	setp.ge.s32 	%p1, %r27, %r18;
	@%p1 bra 	$L__BB0_13;
	mul.lo.s32 	%r3, %r18, %r1;
	and.b32  	%r4, %r18, 7;
	setp.lt.u32 	%p2, %r18, 8;
	mov.f32 	%f66, 0f00000000;
	mov.b32 	%r40, 0;
	@%p2 bra 	$L__BB0_4;
	and.b32  	%r40, %r18, 2147483640;
	neg.s32 	%r38, %r40;
	mul.wide.s32 	%rd20, %r18, 4;
	add.s64 	%rd3, %rd1, %rd20;
	shl.b32 	%r7, %r18, 3;
	mul.wide.s32 	%rd21, %r18, 8;
	add.s64 	%rd4, %rd1, %rd21;
	mul.wide.s32 	%rd22, %r18, 12;
	add.s64 	%rd5, %rd1, %rd22;
	mul.wide.s32 	%rd23, %r18, 16;
	add.s64 	%rd6, %rd1, %rd23;
	mul.wide.s32 	%rd24, %r18, 20;
	add.s64 	%rd7, %rd1, %rd24;
	mul.wide.s32 	%rd25, %r18, 24;
	add.s64 	%rd8, %rd1, %rd25;
	mul.wide.s32 	%rd26, %r18, 28;
	add.s64 	%rd9, %rd1, %rd26;
	mul.wide.u32 	%rd27, %r3, 4;
	add.s64 	%rd28, %rd27, %rd2;
	add.s64 	%rd70, %rd28, 16;
	mov.f32 	%f66, 0f00000000;
	mov.u32 	%r37, %r2;
$L__BB0_3:
	.pragma "nounroll";
	mul.wide.s32 	%rd29, %r37, 4;
	add.s64 	%rd30, %rd3, %rd29;
	add.s64 	%rd31, %rd4, %rd29;
	add.s64 	%rd32, %rd5, %rd29;
	add.s64 	%rd33, %rd6, %rd29;
	add.s64 	%rd34, %rd7, %rd29;
	add.s64 	%rd35, %rd8, %rd29;
	add.s64 	%rd36, %rd9, %rd29;
	add.s64 	%rd37, %rd1, %rd29;
	ld.global.f32 	%f16, [%rd70+-16];
	ld.global.f32 	%f17, [%rd37];
	fma.rn.f32 	%f18, %f16, %f17, %f66;
	ld.global.f32 	%f19, [%rd70+-12];
	ld.global.f32 	%f20, [%rd30];
	fma.rn.f32 	%f21, %f19, %f20, %f18;
	ld.global.f32 	%f22, [%rd70+-8];
	ld.global.f32 	%f23, [%rd31];
	fma.rn.f32 	%f24, %f22, %f23, %f21;
	ld.global.f32 	%f25, [%rd70+-4];
	ld.global.f32 	%f26, [%rd32];
	fma.rn.f32 	%f27, %f25, %f26, %f24;
	ld.global.f32 	%f28, [%rd70];
	ld.global.f32 	%f29, [%rd33];
	fma.rn.f32 	%f30, %f28, %f29, %f27;
	ld.global.f32 	%f31, [%rd70+4];
	ld.global.f32 	%f32, [%rd34];
	fma.rn.f32 	%f33, %f31, %f32, %f30;
	ld.global.f32 	%f34, [%rd70+8];
	ld.global.f32 	%f35, [%rd35];
	fma.rn.f32 	%f36, %f34, %f35, %f33;
	ld.global.f32 	%f37, [%rd70+12];
	ld.global.f32 	%f38, [%rd36];
	fma.rn.f32 	%f66, %f37, %f38, %f36;
	add.s32 	%r38, %r38, 8;
	add.s32 	%r37, %r37, %r7;
	add.s64 	%rd70, %rd70, 32;
	setp.ne.s32 	%p3, %r38, 0;
	@%p3 bra 	$L__BB0_3;
$L__BB0_4:
	setp.eq.s32 	%p4, %r4, 0;
	@%p4 bra 	$L__BB0_12;
	and.b32  	%r13, %r18, 3;
	setp.lt.u32 	%p5, %r4, 4;
	@%p5 bra 	$L__BB0_7;
	add.s32 	%r29, %r40, %r3;
	mul.wide.u32 	%rd38, %r29, 4;
	add.s64 	%rd39, %rd2, %rd38;
	ld.global.f32 	%f40, [%rd39];
	mad.lo.s32 	%r30, %r40, %r18, %r2;
	mul.wide.s32 	%rd40, %r30, 4;
	add.s64 	%rd41, %rd1, %rd40;
	ld.global.f32 	%f41, [%rd41];
	fma.rn.f32 	%f42, %f40, %f41, %f66;
	cvt.u64.u32 	%rd42, %r3;
	cvt.u64.u32 	%rd43, %r40;
	add.s64 	%rd44, %rd43, %rd42;
	shl.b64 	%rd45, %rd44, 2;
	add.s64 	%rd46, %rd2, %rd45;
	ld.global.f32 	%f43, [%rd46+4];
	mul.wide.s32 	%rd47, %r18, 4;
	add.s64 	%rd48, %rd41, %rd47;
	ld.global.f32 	%f44, [%rd48];
	fma.rn.f32 	%f45, %f43, %f44, %f42;
	ld.global.f32 	%f46, [%rd46+8];
	add.s64 	%rd49, %rd48, %rd47;
	ld.global.f32 	%f47, [%rd49];
	fma.rn.f32 	%f48, %f46, %f47, %f45;
	ld.global.f32 	%f49, [%rd46+12];
	add.s64 	%rd50, %rd49, %rd47;
	ld.global.f32 	%f50, [%rd50];
	fma.rn.f32 	%f66, %f49, %f50, %f48;
	add.s32 	%r40, %r40, 4;
$L__BB0_7:
	setp.eq.s32 	%p6, %r13, 0;
	@%p6 bra 	$L__BB0_12;
	setp.eq.s32 	%p7, %r13, 1;
	@%p7 bra 	$L__BB0_10;
	add.s32 	%r31, %r40, %r3;
	mul.wide.u32 	%rd51, %r31, 4;
	add.s64 	%rd52, %rd2, %rd51;
	ld.global.f32 	%f52, [%rd52];
	mad.lo.s32 	%r32, %r40, %r18, %r2;
	mul.wide.s32 	%rd53, %r32, 4;
	add.s64 	%rd54, %rd1, %rd53;
	ld.global.f32 	%f53, [%rd54];
	fma.rn.f32 	%f54, %f52, %f53, %f66;
	cvt.u64.u32 	%rd55, %r3;
	cvt.u64.u32 	%rd56, %r40;
	add.s64 	%rd57, %rd56, %rd55;
	shl.b64 	%rd58, %rd57, 2;
	add.s64 	%rd59, %rd2, %rd58;
	ld.global.f32 	%f55, [%rd59+4];
	mul.wide.s32 	%rd60, %r18, 4;
	add.s64 	%rd61, %rd54, %rd60;
	ld.global.f32 	%f56, [%rd61];
	fma.rn.f32 	%f66, %f55, %f56, %f54;
	add.s32 	%r40, %r40, 2;
$L__BB0_10:
	and.b32  	%r33, %r18, 1;
	setp.eq.b32 	%p8, %r33, 1;
	not.pred 	%p9, %p8;
	@%p9 bra 	$L__BB0_12;
	add.s32 	%r34, %r40, %r3;
	mul.wide.u32 	%rd62, %r34, 4;
	add.s64 	%rd63, %rd2, %rd62;
	ld.global.f32 	%f57, [%rd63];
	mad.lo.s32 	%r35, %r40, %r18, %r2;
	mul.wide.s32 	%rd64, %r35, 4;
	add.s64 	%rd65, %rd1, %rd64;
	ld.global.f32 	%f58, [%rd65];
	fma.rn.f32 	%f66, %f57, %f58, %f66;
$L__BB0_12:
	ld.param.u64 	%rd69, [_Z9matrixMulPfS_S_i_param_2];
	add.s32 	%r36, %r3, %r2;
	cvta.to.global.u64 	%rd66, %rd69;
	mul.wide.s32 	%rd67, %r36, 4;
	add.s64 	%rd68, %rd66, %rd67;
	st.global.f32 	[%rd68], %f66;
$L__BB0_13:
	ret;

}


// ===== COMPILED SASS (sm_100) =====

	.target	sm_100

	.elftype	@"ET_EXEC"


//--------------------- .note.nv.tkinfo           --------------------------
	.section	.note.nv.tkinfo,"",@"SHT_NOTE"
	.sectionflags	@"SHF_NOTE_NV_TKINFO"
	.tkinfo
        /*0018*/ 	.word	0x00000002
        /*0030*/ 	.string	""
        /*0030*/ 	.string	"ptxas"
        /*0030*/ 	.string	"Cuda compilation tools, release 13.0, V13.0.88"
        /*0030*/ 	.string	"Build cuda_13.0.r13.0/compiler.36424714_0"
        /*0030*/ 	.string	"-arch sm_100 -m 64 "



//--------------------- .note.nv.cuinfo           --------------------------
	.section	.note.nv.cuinfo,"",@"SHT_NOTE"
	.sectionflags	@"SHF_NOTE_NV_CUINFO"
        /*0018*/ 	.short	0x0002
        /*001a*/ 	.short	0x0064
        /*001c*/ 	.short	0x0082
	.zero		2


//--------------------- .nv.info                  --------------------------
	.section	.nv.info,"",@"SHT_CUDA_INFO"
	.align	4


	//----- nvinfo : EIATTR_REGCOUNT
	.align		4
        /*0000*/ 	.byte	0x04, 0x2f
        /*0002*/ 	.short	(.L_2 - .L_1)
	.align		4
.L_1:
        /*0004*/ 	.word	index@(_Z9matrixMulPfS_S_i)
        /*0008*/ 	.word	0x00000020


	//----- nvinfo : EIATTR_FRAME_SIZE
	.align		4
.L_2:
        /*000c*/ 	.byte	0x04, 0x11
        /*000e*/ 	.short	(.L_4 - .L_3)
	.align		4
.L_3:
        /*0010*/ 	.word	index@(_Z9matrixMulPfS_S_i)
        /*0014*/ 	.word	0x00000008


	//----- nvinfo : EIATTR_MIN_STACK_SIZE
	.align		4
.L_4:
        /*0018*/ 	.byte	0x04, 0x12
        /*001a*/ 	.short	(.L_6 - .L_5)
	.align		4
.L_5:
        /*001c*/ 	.word	index@(_Z9matrixMulPfS_S_i)
        /*0020*/ 	.word	0x00000008
.L_6:


//--------------------- .nv.compat                --------------------------
	.section	.nv.compat,"",@"SHT_CUDA_COMPAT_INFO"
	.align	4
        /*0000*/ 	.byte	0x02, 0x09, 0x00, 0x00, 0x02, 0x02, 0x01, 0x00, 0x02, 0x05, 0x05, 0x00, 0x03, 0x07, 0x01, 0x01
        /*0010*/ 	.byte	0x02, 0x03, 0x00, 0x00, 0x02, 0x06, 0x01, 0x00, 0x04, 0x0b, 0x08, 0x00, 0x09, 0x00, 0x00, 0x00
        /*0020*/ 	.byte	0x00, 0x00, 0x00, 0x00


//--------------------- .nv.info._Z9matrixMulPfS_S_i --------------------------
	.section	.nv.info._Z9matrixMulPfS_S_i,"",@"SHT_CUDA_INFO"
	.sectionflags	@""
	.align	4


	//----- nvinfo : EIATTR_CUDA_API_VERSION
	.align		4
        /*0000*/ 	.byte	0x04, 0x37
        /*0002*/ 	.short	(.L_8 - .L_7)
.L_7:
        /*0004*/ 	.word	0x00000082


	//----- nvinfo : EIATTR_KPARAM_INFO
	.align		4
.L_8:
        /*0008*/ 	.byte	0x04, 0x17
        /*000a*/ 	.short	(.L_10 - .L_9)
.L_9:
        /*000c*/ 	.word	0x00000000
        /*0010*/ 	.short	0x0003
        /*0012*/ 	.short	0x0018
        /*0014*/ 	.byte	0x00, 0xf0, 0x11, 0x00


	//----- nvinfo : EIATTR_KPARAM_INFO
	.align		4
.L_10:
        /*0018*/ 	.byte	0x04, 0x17
        /*001a*/ 	.short	(.L_12 - .L_11)
.L_11:
        /*001c*/ 	.word	0x00000000
        /*0020*/ 	.short	0x0002
        /*0022*/ 	.short	0x0010
        /*0024*/ 	.byte	0x00, 0xf5, 0x21, 0x00


	//----- nvinfo : EIATTR_KPARAM_INFO
	.align		4
.L_12:
        /*0028*/ 	.byte	0x04, 0x17
        /*002a*/ 	.short	(.L_14 - .L_13)
.L_13:
        /*002c*/ 	.word	0x00000000
        /*0030*/ 	.short	0x0001
        /*0032*/ 	.short	0x0008
        /*0034*/ 	.byte	0x00, 0xf5, 0x21, 0x00


	//----- nvinfo : EIATTR_KPARAM_INFO
	.align		4
.L_14:
        /*0038*/ 	.byte	0x04, 0x17
        /*003a*/ 	.short	(.L_16 - .L_15)
.L_15:
        /*003c*/ 	.word	0x00000000
        /*0040*/ 	.short	0x0000
        /*0042*/ 	.short	0x0000
        /*0044*/ 	.byte	0x00, 0xf5, 0x21, 0x00


	//----- nvinfo : EIATTR_SPARSE_MMA_MASK
	.align		4
.L_16:
        /*0048*/ 	.byte	0x03, 0x50
        /*004a*/ 	.short	0x0000


	//----- nvinfo : EIATTR_MAXREG_COUNT
	.align		4
        /*004c*/ 	.byte	0x03, 0x1b
        /*004e*/ 	.short	0x00ff


	//----- nvinfo : EIATTR_EXTERNS
	.align		4
        /*0050*/ 	.byte	0x04, 0x0f
        /*0052*/ 	.short	(.L_18 - .L_17)


	//   ....[0]....
	.align		4
.L_17:
        /*0054*/ 	.word	index@(vprintf)


	//----- nvinfo : EIATTR_MERCURY_ISA_VERSION
	.align		4
.L_18:
        /*0058*/ 	.byte	0x03, 0x5f
        /*005a*/ 	.short	0x0101


	//----- nvinfo : EIATTR_VRC_CTA_INIT_COUNT
	.align		4
        /*005c*/ 	.byte	0x02, 0x4a
	.zero		1
	.zero		1


	//----- nvinfo : EIATTR_SYSCALL_OFFSETS
	.align		4
        /*0060*/ 	.byte	0x04, 0x46
        /*0062*/ 	.short	(.L_20 - .L_19)


	//   ....[0]....
.L_19:
        /*0064*/ 	.word	0x00000150


	//----- nvinfo : EIATTR_EXIT_INSTR_OFFSETS
	.align		4
.L_20:
        /*0068*/ 	.byte	0x04, 0x1c
        /*006a*/ 	.short	(.L_22 - .L_21)


	//   ....[0]....
.L_21:
        /*006c*/ 	.word	0x00000190


	//   ....[1]....
        /*0070*/ 	.word	0x00000c20


	//----- nvinfo : EIATTR_CRS_STACK_SIZE
	.align		4
.L_22:
        /*0074*/ 	.byte	0x04, 0x1e
        /*0076*/ 	.short	(.L_24 - .L_23)
.L_23:
        /*0078*/ 	.word	0x00000000


	//----- nvinfo : EIATTR_CBANK_PARAM_SIZE
	.align		4
.L_24:
        /*007c*/ 	.byte	0x03, 0x19
        /*007e*/ 	.short	0x001c


	//----- nvinfo : EIATTR_PARAM_CBANK
	.align		4
        /*0080*/ 	.byte	0x04, 0x0a
        /*0082*/ 	.short	(.L_26 - .L_25)
	.align		4
.L_25:
        /*0084*/ 	.word	index@(.nv.constant0._Z9matrixMulPfS_S_i)
        /*0088*/ 	.short	0x0380
        /*008a*/ 	.short	0x001c


	//----- nvinfo : EIATTR_SW_WAR
	.align		4
.L_26:
        /*008c*/ 	.byte	0x04, 0x36
        /*008e*/ 	.short	(.L_28 - .L_27)
.L_27:
        /*0090*/ 	.word	0x00000008
.L_28:


//--------------------- .nv.callgraph             --------------------------
	.section	.nv.callgraph,"",@"SHT_CUDA_CALLGRAPH"
	.align	4
	.sectionentsize	8
	.align		4
        /*0000*/ 	.word	0x00000000
	.align		4
        /*0004*/ 	.word	0xffffffff
	.align		4
        /*0008*/ 	.word	index@(_Z9matrixMulPfS_S_i)
	.align		4
        /*000c*/ 	.word	index@(vprintf)
	.align		4
        /*0010*/ 	.word	0x00000000
	.align		4
        /*0014*/ 	.word	0xfffffffe
	.align		4
        /*0018*/ 	.word	0x00000000
	.align		4
        /*001c*/ 	.word	0xfffffffd
	.align		4
        /*0020*/ 	.word	0x00000000
	.align		4
        /*0024*/ 	.word	0xfffffffc


//--------------------- .nv.constant4             --------------------------
	.section	.nv.constant4,"a",@progbits
	.align	8
	.align		8
.nv.constant4:
        /*0000*/ 	.dword	vprintf
	.align		8
        /*0008*/ 	.dword	$str


//--------------------- .text._Z9matrixMulPfS_S_i --------------------------
	.section	.text._Z9matrixMulPfS_S_i,"ax",@progbits
	.align	128
        .global         _Z9matrixMulPfS_S_i
        .type           _Z9matrixMulPfS_S_i,@function
        .size           _Z9matrixMulPfS_S_i,(.L_x_6 - _Z9matrixMulPfS_S_i)
        .other          _Z9matrixMulPfS_S_i,@"STO_CUDA_ENTRY STV_DEFAULT"
_Z9matrixMulPfS_S_i:
.text._Z9matrixMulPfS_S_i:
[----:B------:R-:W0:Y:S01]  /*0000*/  LDC R1, c[0x0][0x37c] ;  /* 0x0000df00ff017b82 */ /* 0x000e220000000800 */
[----:B------:R-:W1:Y:S01]  /*0010*/  S2R R3, SR_TID.Y ;  /* 0x0000000000037919 */ /* 0x000e620000002200 */
[----:B------:R-:W2:Y:S06]  /*0020*/  LDCU UR5, c[0x0][0x2fc] ;  /* 0x00005f80ff0577ac */ /* 0x000eac0008000800 */
[----:B------:R-:W1:Y:S01]  /*0030*/  LDC R16, c[0x0][0x364] ;  /* 0x0000d900ff107b82 */ /* 0x000e620000000800 */
[----:B0-----:R-:W-:Y:S01]  /*0040*/  VIADD R1, R1, 0xfffffff8 ;  /* 0xfffffff801017836 */ /* 0x001fe20000000000 */
[----:B------:R-:W0:Y:S06]  /*0050*/  S2R R0, SR_TID.X ;  /* 0x0000000000007919 */ /* 0x000e2c0000002100 */
[----:B------:R-:W1:Y:S08]  /*0060*/  S2UR UR4, SR_CTAID.Y ;  /* 0x00000000000479c3 */ /* 0x000e700000002600 */
[----:B------:R-:W0:Y:S08]  /*0070*/  S2UR UR6, SR_CTAID.X ;  /* 0x00000000000679c3 */ /* 0x000e300000002500 */
[----:B------:R-:W0:Y:S01]  /*0080*/  LDC R17, c[0x0][0x360] ;  /* 0x0000d800ff117b82 */ /* 0x000e220000000800 */
[----:B-1----:R-:W-:Y:S01]  /*0090*/  IMAD R16, R16, UR4, R3 ;  /* 0x0000000410107c24 */ /* 0x002fe2000f8e0203 */
[----:B------:R-:W1:Y:S01]  /*00a0*/  LDCU UR4, c[0x0][0x2f8] ;  /* 0x00005f00ff0477ac */ /* 0x000e620008000800 */
[----:B0-----:R-:W-:Y:S01]  /*00b0*/  IMAD R17, R17, UR6, R0 ;  /* 0x0000000611117c24 */ /* 0x001fe2000f8e0200 */
[----:B------:R-:W-:Y:S01]  /*00c0*/  MOV R0, 0x0 ;  /* 0x0000000000007802 */ /* 0x000fe20000000f00 */
[----:B------:R-:W0:Y:S01]  /*00d0*/  LDCU.64 UR6, c[0x4][0x8] ;  /* 0x01000100ff0677ac */ /* 0x000e220008000a00 */
[----:B-1----:R-:W-:-:S02]  /*00e0*/  IADD3 R6, P0, PT, R1, UR4, RZ ;  /* 0x0000000401067c10 */ /* 0x002fc4000ff1e0ff */
[----:B------:R1:W3:Y:S01]  /*00f0*/  LDC.64 R2, c[0x4][R0] ;  /* 0x0100000000027b82 */ /* 0x0002e20000000a00 */
[----:B------:R1:W-:Y:S02]  /*0100*/  STL.64 [R1], R16 ;  /* 0x0000001001007387 */ /* 0x0003e40000100a00 */
[----:B--2---:R-:W-:Y:S02]  /*0110*/  IMAD.X R7, RZ, RZ, UR5, P0 ;  /* 0x00000005ff077e24 */ /* 0x004fe400080e06ff */
[----:B0-----:R-:W-:Y:S01]  /*0120*/  IMAD.U32 R4, RZ, RZ, UR6 ;  /* 0x00000006ff047e24 */ /* 0x001fe2000f8e00ff */
[----:B-1----:R-:W-:-:S07]  /*0130*/  MOV R5, UR7 ;  /* 0x0000000700057c02 */ /* 0x002fce0008000f00 */
[----:B------:R-:W-:-:S07]  /*0140*/  LEPC R20, `(.L_x_0) ;  /* 0x000000001014794e */ /* 0x000fce0000000000 */
[----:B---3--:R-:W-:Y:S05]  /*0150*/  CALL.ABS.NOINC R2 ;  /* 0x0000000002007343 */ /* 0x008fea0003c00000 */
.L_x_0:
[----:B------:R-:W0:Y:S01]  /*0160*/  LDC R0, c[0x0][0x398] ;  /* 0x0000e600ff007b82 */ /* 0x000e220000000800 */
[----:B------:R-:W-:-:S04]  /*0170*/  VIMNMX R3, PT, PT, R16, R17, !PT ;  /* 0x0000001110037248 */ /* 0x000fc80007fe0100 */
[----:B0-----:R-:W-:-:S13]  /*0180*/  ISETP.GE.AND P0, PT, R3, R0, PT ;  /* 0x000000000300720c */ /* 0x001fda0003f06270 */
[----:B------:R-:W-:Y:S05]  /*0190*/  @P0 EXIT ;  /* 0x000000000000094d */ /* 0x000fea0003800000 */
[----:B------:R-:W0:Y:S01]  /*01a0*/  LDC.64 R6, c[0x0][0x358] ;  /* 0x0000d600ff067b82 */ /* 0x000e220000000a00 */
[----:B------:R-:W-:Y:S01]  /*01b0*/  ISETP.GE.U32.AND P0, PT, R0, 0x8, PT ;  /* 0x000000080000780c */ /* 0x000fe20003f06070 */
[----:B------:R-:W-:Y:S02]  /*01c0*/  HFMA2 R3, -RZ, RZ, 0, 0 ;  /* 0x00000000ff037431 */ /* 0x000fe400000001ff */
[----:B------:R-:W-:Y:S02]  /*01d0*/  IMAD R16, R16, R0, RZ ;  /* 0x0000000010107224 */ /* 0x000fe400078e02ff */
[----:B------:R-:W-:-:S08]  /*01e0*/  IMAD.MOV.U32 R4, RZ, RZ, RZ ;  /* 0x000000ffff047224 */ /* 0x000fd000078e00ff */
[----:B------:R-:W-:Y:S05]  /*01f0*/  @!P0 BRA `(.L_x_1) ;  /* 0x0000000400088947 */ /* 0x000fea0003800000 */
[----:B------:R-:W1:Y:S01]  /*0200*/  LDC.64 R4, c[0x0][0x380] ;  /* 0x0000e000ff047b82 */ /* 0x000e620000000a00 */
[----:B------:R-:W-:Y:S01]  /*0210*/  LOP3.LUT R3, R0, 0x7ffffff8, RZ, 0xc0, !PT ;  /* 0x7ffffff800037812 */ /* 0x000fe200078ec0ff */
[----:B------:R-:W-:Y:S04]  /*0220*/  BSSY.RECONVERGENT B0, `(.L_x_1) ;  /* 0x000003f000007945 */ /* 0x000fe80003800200 */
[----:B------:R-:W-:Y:S02]  /*0230*/  IMAD.MOV R24, RZ, RZ, -R3 ;  /* 0x000000ffff187224 */ /* 0x000fe400078e0a03 */
[----:B------:R-:W2:Y:S01]  /*0240*/  LDC.64 R8, c[0x0][0x388] ;  /* 0x0000e200ff087b82 */ /* 0x000ea20000000a00 */
[----:B-1----:R-:W-:-:S03]  /*0250*/  IMAD.WIDE.U32 R4, R16, 0x4, R4 ;  /* 0x0000000410047825 */ /* 0x002fc600078e0004 */
[----:B------:R-:W-:Y:S01]  /*0260*/  IADD3 R2, P0, PT, R4, 0x10, RZ ;  /* 0x0000001004027810 */ /* 0x000fe20007f1e0ff */
[----:B------:R-:W-:Y:S02]  /*0270*/  IMAD.MOV.U32 R4, RZ, RZ, RZ ;  /* 0x000000ffff047224 */ /* 0x000fe400078e00ff */
[----:B--2---:R-:W-:-:S04]  /*0280*/  IMAD.WIDE R14, R0, 0xc, R8 ;  /* 0x0000000c000e7825 */ /* 0x004fc800078e0208 */
[----:B------:R-:W-:Y:S01]  /*0290*/  IMAD.X R27, RZ, RZ, R5, P0 ;  /* 0x000000ffff1b7224 */ /* 0x000fe200000e0605 */
[----:B------:R-:W-:Y:S01]  /*02a0*/  MOV R5, R17 ;  /* 0x0000001100057202 */ /* 0x000fe20000000f00 */
[----:B------:R-:W-:-:S04]  /*02b0*/  IMAD.WIDE R18, R0, 0x10, R8 ;  /* 0x0000001000127825 */ /* 0x000fc800078e0208 */
[----:B------:R-:W-:-:S04]  /*02c0*/  IMAD.WIDE R20, R0, 0x14, R8 ;  /* 0x0000001400147825 */ /* 0x000fc800078e0208 */
[----:B------:R-:W-:-:S04]  /*02d0*/  IMAD.WIDE R12, R0, 0x18, R8 ;  /* 0x00000018000c7825 */ /* 0x000fc800078e0208 */
[----:B------:R-:W-:-:S07]  /*02e0*/  IMAD.WIDE R10, R0, 0x1c, R8 ;  /* 0x0000001c000a7825 */ /* 0x000fce00078e0208 */
.L_x_2:
[C---:B0-----:R-:W-:Y:S01]  /*02f0*/  R2UR UR8, R6.reuse ;  /* 0x00000000060872ca */ /* 0x041fe200000e0000 */
[--C-:B------:R-:W-:Y:S01]  /*0300*/  IMAD.WIDE R28, R5, 0x4, R8.reuse ;  /* 0x00000004051c7825 */ /* 0x100fe200078e0208 */
[C---:B------:R-:W-:Y:S02]  /*0310*/  R2UR UR9, R7.reuse ;  /* 0x00000000070972ca */ /* 0x040fe400000e0000 */
[----:B------:R-:W-:Y:S01]  /*0320*/  R2UR UR4, R6 ;  /* 0x00000000060472ca */ /* 0x000fe200000e0000 */
[----:B------:R-:W-:Y:S01]  /*0330*/  IMAD.WIDE R22, R0, 0x4, R8 ;  /* 0x0000000400167825 */ /* 0x000fe200078e0208 */
[----:B------:R-:W-:Y:S02]  /*0340*/  R2UR UR5, R7 ;  /* 0x00000000070572ca */ /* 0x000fe400000e0000 */
[----:B------:R-:W-:Y:S01]  /*0350*/  R2UR UR6, R6 ;  /* 0x00000000060672ca */ /* 0x000fe200000e0000 */
[----:B------:R-:W-:Y:S01]  /*0360*/  IMAD.WIDE R22, R5, 0x4, R22 ;  /* 0x0000000405167825 */ /* 0x000fe200078e0216 */
[----:B------:R-:W-:-:S05]  /*0370*/  R2UR UR7, R7 ;  /* 0x00000000070772ca */ /* 0x000fca00000e0000 */
[----:B------:R0:W2:Y:S04]  /*0380*/  LDG.E R26, desc[UR8][R22.64] ;  /* 0x00000008161a7981 */ /* 0x0000a8000c1e1900 */
[----:B------:R-:W3:Y:S01]  /*0390*/  LDG.E R25, desc[UR4][R28.64] ;  /* 0x000000041c197981 */ /* 0x000ee2000c1e1900 */
[----:B0-----:R-:W-:Y:S01]  /*03a0*/  IMAD.MOV.U32 R22, RZ, RZ, R2 ;  /* 0x000000ffff167224 */ /* 0x001fe200078e0002 */
[----:B------:R-:W-:-:S05]  /*03b0*/  MOV R23, R27 ;  /* 0x0000001b00177202 */ /* 0x000fca0000000f00 */
[----:B------:R-:W3:Y:S04]  /*03c0*/  LDG.E R27, desc[UR4][R22.64+-0x10] ;  /* 0xfffff004161b7981 */ /* 0x000ee8000c1e1900 */
[----:B------:R-:W2:Y:S01]  /*03d0*/  LDG.E R2, desc[UR6][R22.64+-0xc] ;  /* 0xfffff40616027981 */ /* 0x000ea2000c1e1900 */
[----:B------:R-:W-:Y:S02]  /*03e0*/  R2UR UR10, R6 ;  /* 0x00000000060a72ca */ /* 0x000fe400000e0000 */
[----:B------:R-:W-:Y:S01]  /*03f0*/  R2UR UR11, R7 ;  /* 0x00000000070b72ca */ /* 0x000fe200000e0000 */
[----:B------:R-:W4:Y:S01]  /*0400*/  LDG.E R29, desc[UR8][R22.64+-0x4] ;  /* 0xfffffc08161d7981 */ /* 0x000f22000c1e1900 */
[----:B---3--:R-:W-:-:S04]  /*0410*/  FFMA R25, R27, R25, R4 ;  /* 0x000000191b197223 */ /* 0x008fc80000000004 */
[----:B--2---:R-:W-:Y:S01]  /*0420*/  FFMA R2, R2, R26, R25 ;  /* 0x0000001a02027223 */ /* 0x004fe20000000019 */
[----:B------:R-:W-:Y:S01]  /*0430*/  IMAD.WIDE R26, R0, 0x8, R8 ;  /* 0x00000008001a7825 */ /* 0x000fe200078e0208 */
[----:B------:R-:W2:Y:S03]  /*0440*/  LDG.E R25, desc[UR4][R22.64+-0x8] ;  /* 0xfffff80416197981 */ /* 0x000ea6000c1e1900 */
[----:B------:R-:W-:-:S05]  /*0450*/  IMAD.WIDE R26, R5, 0x4, R26 ;  /* 0x00000004051a7825 */ /* 0x000fca00078e021a */
[----:B------:R0:W2:Y:S02]  /*0460*/  LDG.E R4, desc[UR6][R26.64] ;  /* 0x000000061a047981 */ /* 0x0000a4000c1e1900 */
[----:B0-----:R-:W-:-:S05]  /*0470*/  IMAD.WIDE R26, R5, 0x4, R14 ;  /* 0x00000004051a7825 */ /* 0x001fca00078e020e */
[----:B------:R-:W4:Y:S04]  /*0480*/  LDG.E R28, desc[UR10][R26.64] ;  /* 0x0000000a1a1c7981 */ /* 0x000f28000c1e1900 */
[----:B------:R-:W3:Y:S01]  /*0490*/  LDG.E R27, desc[UR8][R22.64+0x4] ;  /* 0x00000408161b7981 */ /* 0x000ee2000c1e1900 */
[----:B--2---:R-:W-:-:S03]  /*04a0*/  FFMA R2, R25, R4, R2 ;  /* 0x0000000419027223 */ /* 0x004fc60000000002 */
[----:B------:R-:W2:Y:S01]  /*04b0*/  LDG.E R25, desc[UR4][R22.64] ;  /* 0x0000000416197981 */ /* 0x000ea2000c1e1900 */
[----:B----4-:R-:W-:Y:S01]  /*04c0*/  FFMA R2, R29, R28, R2 ;  /* 0x0000001c1d027223 */ /* 0x010fe20000000002 */
[----:B------:R-:W-:-:S05]  /*04d0*/  IMAD.WIDE R28, R5, 0x4, R18 ;  /* 0x00000004051c7825 */ /* 0x000fca00078e0212 */
[----:B------:R0:W2:Y:S02]  /*04e0*/  LDG.E R4, desc[UR6][R28.64] ;  /* 0x000000061c047981 */ /* 0x0000a4000c1e1900 */
[----:B0-----:R-:W-:-:S05]  /*04f0*/  IMAD.WIDE R28, R5, 0x4, R20 ;  /* 0x00000004051c7825 */ /* 0x001fca00078e0214 */
[----:B------:R0:W3:Y:S02]  /*0500*/  LDG.E R26, desc[UR10][R28.64] ;  /* 0x0000000a1c1a7981 */ /* 0x0000e4000c1e1900 */
[----:B0-----:R-:W-:-:S06]  /*0510*/  IMAD.WIDE R28, R5, 0x4, R10 ;  /* 0x00000004051c7825 */ /* 0x001fcc00078e020a */
[----:B------:R-:W4:Y:S01]  /*0520*/  LDG.E R28, desc[UR10][R28.64] ;  /* 0x0000000a1c1c7981 */ /* 0x000f22000c1e1900 */
[----:B--2---:R-:W-:-:S03]  /*0530*/  FFMA R2, R25, R4, R2 ;  /* 0x0000000419027223 */ /* 0x004fc60000000002 */
[----:B------:R-:W2:Y:S04]  /*0540*/  LDG.E R25, desc[UR4][R22.64+0x8] ;  /* 0x0000080416197981 */ /* 0x000ea8000c1e1900 */
[----:B------:R-:W4:Y:S01]  /*0550*/  LDG.E R4, desc[UR8][R22.64+0xc] ;  /* 0x00000c0816047981 */ /* 0x000f22000c1e1900 */
[----:B---3--:R-:W-:Y:S01]  /*0560*/  FFMA R2, R27, R26, R2 ;  /* 0x0000001a1b027223 */ /* 0x008fe20000000002 */
[----:B------:R-:W-:-:S06]  /*0570*/  IMAD.WIDE R26, R5, 0x4, R12 ;  /* 0x00000004051a7825 */ /* 0x000fcc00078e020c */
[----:B------:R-:W2:Y:S01]  /*0580*/  LDG.E R26, desc[UR6][R26.64] ;  /* 0x000000061a1a7981 */ /* 0x000ea2000c1e1900 */
[----:B------:R-:W-:-:S05]  /*0590*/  VIADD R24, R24, 0x8 ;  /* 0x0000000818187836 */ /* 0x000fca0000000000 */
[----:B------:R-:W-:Y:S02]  /*05a0*/  ISETP.NE.AND P0, PT, R24, RZ, PT ;  /* 0x000000ff1800720c */ /* 0x000fe40003f05270 */
[----:B------:R-:W-:Y:S01]  /*05b0*/  LEA R5, R0, R5, 0x3 ;  /* 0x0000000500057211 */ /* 0x000fe200078e18ff */
[----:B--2---:R-:W-:Y:S01]  /*05c0*/  FFMA R25, R25, R26, R2 ;  /* 0x0000001a19197223 */ /* 0x004fe20000000002 */
[----:B------:R-:W-:-:S03]  /*05d0*/  IADD3 R2, P1, PT, R22, 0x20, RZ ;  /* 0x0000002016027810 */ /* 0x000fc60007f3e0ff */
[----:B----4-:R-:W-:Y:S02]  /*05e0*/  FFMA R4, R4, R28, R25 ;  /* 0x0000001c04047223 */ /* 0x010fe40000000019 */
[----:B------:R-:W-:-:S04]  /*05f0*/  IMAD.X R27, RZ, RZ, R23, P1 ;  /* 0x000000ffff1b7224 */ /* 0x000fc800008e0617 */
[----:B------:R-:W-:Y:S05]  /*0600*/  @P0 BRA `(.L_x_2) ;  /* 0xfffffffc00380947 */ /* 0x000fea000383ffff */
[----:B------:R-:W-:Y:S05]  /*0610*/  BSYNC.RECONVERGENT B0 ;  /* 0x0000000000007941 */ /* 0x000fea0003800200 */
.L_x_1:
[----:B------:R-:W-:-:S04]  /*0620*/  LOP3.LUT R5, R0, 0x7, RZ, 0xc0, !PT ;  /* 0x0000000700057812 */ /* 0x000fc800078ec0ff */
[----:B------:R-:W-:-:S13]  /*0630*/  ISETP.NE.AND P0, PT, R5, RZ, PT ;  /* 0x000000ff0500720c */ /* 0x000fda0003f05270 */
[----:B------:R-:W-:Y:S05]  /*0640*/  @!P0 BRA `(.L_x_3) ;  /* 0x00000004005c8947 */ /* 0x000fea0003800000 */
[----:B------:R-:W-:Y:S02]  /*0650*/  ISETP.GE.U32.AND P1, PT, R5, 0x4, PT ;  /* 0x000000040500780c */ /* 0x000fe40003f26070 */
[----:B------:R-:W-:-:S04]  /*0660*/  LOP3.LUT R2, R0, 0x3, RZ, 0xc0, !PT ;  /* 0x0000000300027812 */ /* 0x000fc800078ec0ff */
[----:B------:R-:W-:-:S07]  /*0670*/  ISETP.NE.AND P0, PT, R2, RZ, PT ;  /* 0x000000ff0200720c */ /* 0x000fce0003f05270 */
[----:B------:R-:W-:Y:S06]  /*0680*/  @!P1 BRA `(.L_x_4) ;  /* 0x0000000000a49947 */ /* 0x000fec0003800000 */
[----:B------:R-:W1:Y:S01]  /*0690*/  LDC.64 R18, c[0x0][0x380] ;  /* 0x0000e000ff127b82 */ /* 0x000e620000000a00 */
[----:B------:R-:W2:Y:S01]  /*06a0*/  LDCU.64 UR4, c[0x0][0x380] ;  /* 0x00007000ff0477ac */ /* 0x000ea20008000a00 */
[----:B------:R-:W-:Y:S01]  /*06b0*/  IMAD.IADD R5, R16, 0x1, R3 ;  /* 0x0000000110057824 */ /* 0x000fe200078e0203 */
[C---:B0-----:R-:W-:Y:S01]  /*06c0*/  R2UR UR6, R6.reuse ;  /* 0x00000000060672ca */ /* 0x041fe200000e0000 */
[----:B------:R-:W-:Y:S01]  /*06d0*/  IMAD R9, R3, R0, R17 ;  /* 0x0000000003097224 */ /* 0x000fe200078e0211 */
[C---:B------:R-:W-:Y:S02]  /*06e0*/  R2UR UR7, R7.reuse ;  /* 0x00000000070772ca */ /* 0x040fe400000e0000 */
[C---:B------:R-:W-:Y:S01]  /*06f0*/  R2UR UR8, R6.reuse ;  /* 0x00000000060872ca */ /* 0x040fe200000e0000 */
[----:B------:R-:W0:Y:S01]  /*0700*/  LDC.64 R20, c[0x0][0x388] ;  /* 0x0000e200ff147b82 */ /* 0x000e220000000a00 */
[----:B------:R-:W-:Y:S02]  /*0710*/  R2UR UR9, R7 ;  /* 0x00000000070972ca */ /* 0x000fe400000e0000 */
[----:B------:R-:W-:-:S02]  /*0720*/  R2UR UR12, R6 ;  /* 0x00000000060c72ca */ /* 0x000fc400000e0000 */
[C---:B------:R-:W-:Y:S02]  /*0730*/  R2UR UR13, R7.reuse ;  /* 0x00000000070d72ca */ /* 0x040fe400000e0000 */
[C---:B------:R-:W-:Y:S02]  /*0740*/  R2UR UR10, R6.reuse ;  /* 0x00000000060a72ca */ /* 0x040fe400000e0000 */
[C---:B------:R-:W-:Y:S02]  /*0750*/  R2UR UR11, R7.reuse ;  /* 0x00000000070b72ca */ /* 0x040fe400000e0000 */
[C---:B------:R-:W-:Y:S02]  /*0760*/  R2UR UR16, R6.reuse ;  /* 0x00000000061072ca */ /* 0x040fe400000e0000 */
[----:B------:R-:W-:Y:S02]  /*0770*/  R2UR UR17, R7 ;  /* 0x00000000071172ca */ /* 0x000fe400000e0000 */
[----:B------:R-:W-:Y:S01]  /*0780*/  R2UR UR14, R6 ;  /* 0x00000000060e72ca */ /* 0x000fe200000e0000 */
[----:B-1----:R-:W-:Y:S01]  /*0790*/  IMAD.WIDE.U32 R18, R5, 0x4, R18 ;  /* 0x0000000405127825 */ /* 0x002fe200078e0012 */
[----:B------:R-:W-:-:S02]  /*07a0*/  IADD3 R5, P1, PT, R16, R3, RZ ;  /* 0x0000000310057210 */ /* 0x000fc40007f3e0ff */
[----:B------:R-:W-:-:S03]  /*07b0*/  R2UR UR15, R7 ;  /* 0x00000000070f72ca */ /* 0x000fc600000e0000 */
[----:B------:R-:W-:Y:S01]  /*07c0*/  IMAD.X R10, RZ, RZ, RZ, P1 ;  /* 0x000000ffff0a7224 */ /* 0x000fe200008e06ff */
[----:B--2---:R-:W-:Y:S01]  /*07d0*/  LEA R8, P1, R5, UR4, 0x2 ;  /* 0x0000000405087c11 */ /* 0x004fe2000f8210ff */
[----:B0-----:R-:W-:Y:S01]  /*07e0*/  IMAD.WIDE R20, R9, 0x4, R20 ;  /* 0x0000000409147825 */ /* 0x001fe200078e0214 */
[----:B------:R-:W-:Y:S01]  /*07f0*/  R2UR UR4, R6 ;  /* 0x00000000060472ca */ /* 0x000fe200000e0000 */
[----:B------:R-:W2:Y:S01]  /*0800*/  LDG.E R19, desc[UR6][R18.64] ;  /* 0x0000000612137981 */ /* 0x000ea2000c1e1900 */
[----:B------:R-:W-:Y:S01]  /*0810*/  LEA.HI.X R9, R5, UR5, R10, 0x2, P1 ;  /* 0x0000000505097c11 */ /* 0x000fe200088f140a */
[C---:B------:R-:W-:Y:S01]  /*0820*/  IMAD.WIDE R14, R0.reuse, 0x4, R20 ;  /* 0x00000004000e7825 */ /* 0x040fe200078e0214 */
[----:B------:R-:W-:Y:S01]  /*0830*/  R2UR UR5, R7 ;  /* 0x00000000070572ca */ /* 0x000fe200000e0000 */
[----:B------:R-:W2:Y:S02]  /*0840*/  LDG.E R20, desc[UR8][R20.64] ;  /* 0x0000000814147981 */ /* 0x000ea4000c1e1900 */
[----:B------:R-:W-:-:S02]  /*0850*/  IMAD.WIDE R10, R0, 0x4, R14 ;  /* 0x00000004000a7825 */ /* 0x000fc400078e020e */
[----:B------:R-:W3:Y:S04]  /*0860*/  LDG.E R22, desc[UR10][R8.64+0x4] ;  /* 0x0000040a08167981 */ /* 0x000ee8000c1e1900 */
[----:B------:R-:W3:Y:S01]  /*0870*/  LDG.E R14, desc[UR12][R14.64] ;  /* 0x0000000c0e0e7981 */ /* 0x000ee2000c1e1900 */
[----:B------:R-:W-:-:S03]  /*0880*/  IMAD.WIDE R12, R0, 0x4, R10 ;  /* 0x00000004000c7825 */ /* 0x000fc600078e020a */
[----:B------:R-:W4:Y:S04]  /*0890*/  LDG.E R5, desc[UR16][R10.64] ;  /* 0x000000100a057981 */ /* 0x000f28000c1e1900 */
[----:B------:R-:W4:Y:S04]  /*08a0*/  LDG.E R24, desc[UR14][R8.64+0x8] ;  /* 0x0000080e08187981 */ /* 0x000f28000c1e1900 */
[----:B------:R-:W5:Y:S04]  /*08b0*/  LDG.E R26, desc[UR4][R8.64+0xc] ;  /* 0x00000c04081a7981 */ /* 0x000f68000c1e1900 */
[----:B------:R-:W5:Y:S01]  /*08c0*/  LDG.E R12, desc[UR6][R12.64] ;  /* 0x000000060c0c7981 */ /* 0x000f62000c1e1900 */
[----:B------:R-:W-:Y:S01]  /*08d0*/  IADD3 R3, PT, PT, R3, 0x4, RZ ;  /* 0x0000000403037810 */ /* 0x000fe20007ffe0ff */
[----:B--2---:R-:W-:-:S04]  /*08e0*/  FFMA R19, R19, R20, R4 ;  /* 0x0000001413137223 */ /* 0x004fc80000000004 */
[----:B---3--:R-:W-:-:S04]  /*08f0*/  FFMA R19, R22, R14, R19 ;  /* 0x0000000e16137223 */ /* 0x008fc80000000013 */
[----:B----4-:R-:W-:-:S04]  /*0900*/  FFMA R5, R24, R5, R19 ;  /* 0x0000000518057223 */ /* 0x010fc80000000013 */
[----:B-----5:R-:W-:-:S07]  /*0910*/  FFMA R4, R26, R12, R5 ;  /* 0x0000000c1a047223 */ /* 0x020fce0000000005 */
.L_x_4:
[----:B------:R-:W-:Y:S05]  /*0920*/  @!P0 BRA `(.L_x_3) ;  /* 0x0000000000a48947 */ /* 0x000fea0003800000 */
[----:B------:R-:W-:Y:S01]  /*0930*/  ISETP.NE.AND P1, PT, R2, 0x1, PT ;  /* 0x000000010200780c */ /* 0x000fe20003f25270 */
[----:B------:R-:W1:Y:S01]  /*0940*/  LDC.64 R14, c[0x0][0x388] ;  /* 0x0000e200ff0e7b82 */ /* 0x000e620000000a00 */
[----:B------:R-:W-:-:S04]  /*0950*/  LOP3.LUT R20, R0, 0x1, RZ, 0xc0, !PT ;  /* 0x0000000100147812 */ /* 0x000fc800078ec0ff */
[----:B------:R-:W-:-:S03]  /*0960*/  ISETP.NE.U32.AND P0, PT, R20, 0x1, PT ;  /* 0x000000011400780c */ /* 0x000fc60003f05070 */
[----:B------:R-:W2:Y:S04]  /*0970*/  LDC.64 R18, c[0x0][0x380] ;  /* 0x0000e000ff127b82 */ /* 0x000ea80000000a00 */
[----:B0-----:R-:W-:Y:S01]  /*0980*/  @P1 R2UR UR4, R6 ;  /* 0x00000000060412ca */ /* 0x001fe200000e0000 */
[----:B------:R-:W-:Y:S01]  /*0990*/  @P1 IMAD R21, R3, R0, R17 ;  /* 0x0000000003151224 */ /* 0x000fe200078e0211 */
[----:B------:R-:W-:Y:S01]  /*09a0*/  @P1 R2UR UR5, R7 ;  /* 0x00000000070512ca */ /* 0x000fe200000e0000 */
[C---:B------:R-:W-:Y:S01]  /*09b0*/  @P1 IMAD.IADD R5, R16.reuse, 0x1, R3 ;  /* 0x0000000110051824 */ /* 0x040fe200078e0203 */
[----:B------:R-:W0:Y:S01]  /*09c0*/  @P1 LDC.64 R12, c[0x0][0x380] ;  /* 0x0000e000ff0c1b82 */ /* 0x000e220000000a00 */
[----:B------:R-:W-:Y:S02]  /*09d0*/  @P1 IADD3 R2, P2, PT, R16, R3, RZ ;  /* 0x0000000310021210 */ /* 0x000fe40007f5e0ff */
[----:B------:R-:W-:-:S02]  /*09e0*/  @P1 R2UR UR6, R6 ;  /* 0x00000000060612ca */ /* 0x000fc400000e0000 */
[C---:B------:R-:W-:Y:S01]  /*09f0*/  @P1 R2UR UR7, R7.reuse ;  /* 0x00000000070712ca */ /* 0x040fe200000e0000 */
[----:B------:R-:W-:Y:S01]  /*0a00*/  @P1 IMAD.X R20, RZ, RZ, RZ, P2 ;  /* 0x000000ffff141224 */ /* 0x000fe200010e06ff */
[----:B------:R-:W-:Y:S01]  /*0a10*/  @P1 R2UR UR8, R6 ;  /* 0x00000000060812ca */ /* 0x000fe200000e0000 */
[----:B------:R-:W3:Y:S01]  /*0a20*/  LDC.64 R8, c[0x0][0x380] ;  /* 0x0000e000ff087b82 */ /* 0x000ee20000000a00 */
[----:B------:R-:W-:-:S07]  /*0a30*/  @P1 R2UR UR9, R7 ;  /* 0x00000000070912ca */ /* 0x000fce00000e0000 */
[----:B------:R-:W4:Y:S01]  /*0a40*/  LDC.64 R10, c[0x0][0x388] ;  /* 0x0000e200ff0a7b82 */ /* 0x000f220000000a00 */
[----:B------:R-:W-:Y:S01]  /*0a50*/  @P1 IADD3 R3, PT, PT, R3, 0x2, RZ ;  /* 0x0000000203031810 */ /* 0x000fe20007ffe0ff */
[----:B-1----:R-:W-:Y:S01]  /*0a60*/  @P1 IMAD.WIDE R14, R21, 0x4, R14 ;  /* 0x00000004150e1825 */ /* 0x002fe200078e020e */
[----:B------:R-:W-:Y:S02]  /*0a70*/  @!P0 R2UR UR10, R6 ;  /* 0x00000000060a82ca */ /* 0x000fe400000e0000 */
[----:B------:R-:W-:Y:S01]  /*0a80*/  @!P0 R2UR UR11, R7 ;  /* 0x00000000070b82ca */ /* 0x000fe200000e0000 */
[----:B--2---:R-:W-:Y:S01]  /*0a90*/  @P1 IMAD.WIDE.U32 R18, R5, 0x4, R18 ;  /* 0x0000000405121825 */ /* 0x004fe200078e0012 */
[----:B0-----:R-:W-:Y:S02]  /*0aa0*/  @P1 LEA R12, P2, R2, R12, 0x2 ;  /* 0x0000000c020c1211 */ /* 0x001fe400078410ff */
[----:B------:R-:W-:Y:S02]  /*0ab0*/  @!P0 R2UR UR12, R6 ;  /* 0x00000000060c82ca */ /* 0x000fe400000e0000 */
[----:B------:R-:W-:Y:S01]  /*0ac0*/  @!P0 R2UR UR13, R7 ;  /* 0x00000000070d82ca */ /* 0x000fe200000e0000 */
[----:B------:R-:W-:Y:S01]  /*0ad0*/  @!P0 IMAD.IADD R21, R16, 0x1, R3 ;  /* 0x0000000110158824 */ /* 0x000fe200078e0203 */
[----:B------:R-:W-:Y:S01]  /*0ae0*/  @P1 LEA.HI.X R13, R2, R13, R20, 0x2, P2 ;  /* 0x0000000d020d1211 */ /* 0x000fe200010f1414 */
[----:B------:R-:W-:Y:S01]  /*0af0*/  @!P0 IMAD R23, R3, R0, R17 ;  /* 0x0000000003178224 */ /* 0x000fe200078e0211 */
[----:B------:R-:W2:Y:S01]  /*0b00*/  @P1 LDG.E R5, desc[UR4][R18.64] ;  /* 0x0000000412051981 */ /* 0x000ea2000c1e1900 */
[----:B------:R-:W-:-:S03]  /*0b10*/  @P1 IMAD.WIDE R2, R0, 0x4, R14 ;  /* 0x0000000400021825 */ /* 0x000fc600078e020e */
[----:B------:R-:W2:Y:S01]  /*0b20*/  @P1 LDG.E R20, desc[UR6][R14.64] ;  /* 0x000000060e141981 */ /* 0x000ea2000c1e1900 */
[----:B---3--:R-:W-:-:S03]  /*0b30*/  @!P0 IMAD.WIDE.U32 R8, R21, 0x4, R8 ;  /* 0x0000000415088825 */ /* 0x008fc600078e0008 */
[----:B------:R-:W3:Y:S01]  /*0b40*/  @P1 LDG.E R12, desc[UR8][R12.64+0x4] ;  /* 0x000004080c0c1981 */ /* 0x000ee2000c1e1900 */
[----:B----4-:R-:W-:-:S03]  /*0b50*/  @!P0 IMAD.WIDE R10, R23, 0x4, R10 ;  /* 0x00000004170a8825 */ /* 0x010fc600078e020a */
[----:B------:R-:W3:Y:S04]  /*0b60*/  @P1 LDG.E R2, desc[UR4][R2.64] ;  /* 0x0000000402021981 */ /* 0x000ee8000c1e1900 */
[----:B------:R-:W4:Y:S04]  /*0b70*/  @!P0 LDG.E R9, desc[UR10][R8.64] ;  /* 0x0000000a08098981 */ /* 0x000f28000c1e1900 */
[----:B------:R-:W4:Y:S01]  /*0b80*/  @!P0 LDG.E R10, desc[UR12][R10.64] ;  /* 0x0000000c0a0a8981 */ /* 0x000f22000c1e1900 */
[----:B--2---:R-:W-:-:S04]  /*0b90*/  @P1 FFMA R5, R5, R20, R4 ;  /* 0x0000001405051223 */ /* 0x004fc80000000004 */
[----:B---3--:R-:W-:-:S04]  /*0ba0*/  @P1 FFMA R4, R12, R2, R5 ;  /* 0x000000020c041223 */ /* 0x008fc80000000005 */
[----:B----4-:R-:W-:-:S07]  /*0bb0*/  @!P0 FFMA R4, R9, R10, R4 ;  /* 0x0000000a09048223 */ /* 0x010fce0000000004 */
.L_x_3:
[----:B------:R-:W1:Y:S01]  /*0bc0*/  LDC.64 R2, c[0x0][0x390] ;  /* 0x0000e400ff027b82 */ /* 0x000e620000000a00 */
[----:B0-----:R-:W-:Y:S02]  /*0bd0*/  R2UR UR4, R6 ;  /* 0x00000000060472ca */ /* 0x001fe400000e0000 */
[----:B------:R-:W-:Y:S02]  /*0be0*/  R2UR UR5, R7 ;  /* 0x00000000070572ca */ /* 0x000fe400000e0000 */
[----:B------:R-:W-:-:S05]  /*0bf0*/  IADD3 R17, PT, PT, R17, R16, RZ ;  /* 0x0000001011117210 */ /* 0x000fca0007ffe0ff */
[----:B-1----:R-:W-:-:S06]  /*0c00*/  IMAD.WIDE R2, R17, 0x4, R2 ;  /* 0x0000000411027825 */ /* 0x002fcc00078e0202 */
[----:B------:R-:W-:Y:S01]  /*0c10*/  STG.E desc[UR4][R2.64], R4 ;  /* 0x0000000402007986 */ /* 0x000fe2000c101904 */
[----:B------:R-:W-:Y:S05]  /*0c20*/  EXIT ;  /* 0x000000000000794d */ /* 0x000fea0003800000 */
.L_x_5:
[----:B------:R-:W-:-:S00]  /*0c30*/  BRA `(.L_x_5) ;  /* 0xfffffffc00fc7947 */ /* 0x000fc0000383ffff */
[----:B------:R-:W-:-:S00]  /*0c40*/  NOP ;  /* 0x0000000000007918 */ /* 0x000fc00000000000 */
        /* <DEDUP_REMOVED lines=11> */
.L_x_6:


//--------------------- .nv.global.init           --------------------------
	.section	.nv.global.init,"aw",@progbits
.nv.global.init:
	.type		$str,@object
	.size		$str,(.L_0 - $str)
$str:
        /*0000*/ 	.byte	0x72, 0x6f, 0x77, 0x3a, 0x20, 0x25, 0x64, 0x2c, 0x20, 0x63, 0x6f, 0x6c, 0x3a, 0x20, 0x25, 0x64
        /*0010*/ 	.byte	0x0a, 0x00
.L_0:


//--------------------- .nv.shared.reserved.0     --------------------------
	.section	.nv.shared.reserved.0,"aw",@nobits
	.weak		__nv_reservedSMEM_offset_0_alias
	.size		__nv_reservedSMEM_offset_0_alias, 0, 64
	.other		__nv_reservedSMEM_offset_0_alias,@"STO_CUDA_RESERVED_SHARED STV_DEFAULT"
__nv_reservedSMEM_offset_0_alias:
	.zero		0
	.zero		64


//--------------------- .nv.constant0._Z9matrixMulPfS_S_i --------------------------
	.section	.nv.constant0._Z9matrixMulPfS_S_i,"a",@progbits
	.sectionflags	@""
	.align	4
.nv.constant0._Z9matrixMulPfS_S_i:
	.zero		924


//--------------------- SYMBOLS --------------------------

	.type		.nv.reservedSmem.offset0,@object
	.size		.nv.reservedSmem.offset0,0x4
	.type		vprintf,@function
